//
// Generated by NVIDIA NVVM Compiler
//
// Compiler Build ID: CL-36424714
// Cuda compilation tools, release 13.0, V13.0.88
// Based on NVVM 20.0.0
//

.version 9.0
.target sm_100
.address_size 64

	// .globl	_Z9cudaColorPh

.visible .entry _Z9cudaColorPh(
	.param .u64 .ptr .align 1 _Z9cudaColorPh_param_0
)
{
	.reg .pred 	%p<3>;
	.reg .b16 	%rs<3>;
	.reg .b32 	%r<5>;
	.reg .b64 	%rd<5>;

	ld.param.u64 	%rd2, [_Z9cudaColorPh_param_0];
	mov.u32 	%r1, %tid.x;
	mov.u32 	%r3, %tid.y;
	mad.lo.s32 	%r2, %r3, 1572918, %r1;
	setp.lt.u32 	%p1, %r2, 54;
	@%p1 bra 	$L__BB0_4;
	cvta.to.global.u64 	%rd3, %rd2;
	cvt.u64.u32 	%rd4, %r2;
	add.s64 	%rd1, %rd3, %rd4;
	and.b32  	%r4, %r1, 1;
	setp.eq.b32 	%p2, %r4, 1;
	@%p2 bra 	$L__BB0_3;
	mov.b16 	%rs2, 1;
	st.global.u8 	[%rd1], %rs2;
	bra.uni 	$L__BB0_4;
$L__BB0_3:
	mov.b16 	%rs1, 235;
	st.global.u8 	[%rd1], %rs1;
$L__BB0_4:
	ret;

}


// ===== COMPILED SASS (sm_100) =====

	.target	sm_100

	.elftype	@"ET_EXEC"


//--------------------- .note.nv.tkinfo           --------------------------
	.section	.note.nv.tkinfo,"",@"SHT_NOTE"
	.sectionflags	@"SHF_NOTE_NV_TKINFO"
	.tkinfo
        /*0018*/ 	.word	0x00000002
        /*0030*/ 	.string	""
        /*0030*/ 	.string	"ptxas"
        /*0030*/ 	.string	"Cuda compilation tools, release 13.0, V13.0.88"
        /*0030*/ 	.string	"Build cuda_13.0.r13.0/compiler.36424714_0"
        /*0030*/ 	.string	"-arch sm_100 -m 64 "



//--------------------- .note.nv.cuinfo           --------------------------
	.section	.note.nv.cuinfo,"",@"SHT_NOTE"
	.sectionflags	@"SHF_NOTE_NV_CUINFO"
        /*0018*/ 	.short	0x0002
        /*001a*/ 	.short	0x0064
        /*001c*/ 	.short	0x0082
	.zero		2


//--------------------- .nv.info                  --------------------------
	.section	.nv.info,"",@"SHT_CUDA_INFO"
	.align	4


	//----- nvinfo : EIATTR_REGCOUNT
	.align		4
        /*0000*/ 	.byte	0x04, 0x2f
        /*0002*/ 	.short	(.L_1 - .L_0)
	.align		4
.L_0:
        /*0004*/ 	.word	index@(_Z9cudaColorPh)
        /*0008*/ 	.word	0x00000006


	//----- nvinfo : EIATTR_FRAME_SIZE
	.align		4
.L_1:
        /*000c*/ 	.byte	0x04, 0x11
        /*000e*/ 	.short	(.L_3 - .L_2)
	.align		4
.L_2:
        /*0010*/ 	.word	index@(_Z9cudaColorPh)
        /*0014*/ 	.word	0x00000000


	//----- nvinfo : EIATTR_MIN_STACK_SIZE
	.align		4
.L_3:
        /*0018*/ 	.byte	0x04, 0x12
        /*001a*/ 	.short	(.L_5 - .L_4)
	.align		4
.L_4:
        /*001c*/ 	.word	index@(_Z9cudaColorPh)
        /*0020*/ 	.word	0x00000000
.L_5:


//--------------------- .nv.compat                --------------------------
	.section	.nv.compat,"",@"SHT_CUDA_COMPAT_INFO"
	.align	4
        /*0000*/ 	.byte	0x02, 0x09, 0x00, 0x00, 0x02, 0x02, 0x01, 0x00, 0x02, 0x05, 0x05, 0x00, 0x03, 0x07, 0x01, 0x01
        /*0010*/ 	.byte	0x02, 0x03, 0x00, 0x00, 0x02, 0x06, 0x01, 0x00, 0x04, 0x0b, 0x08, 0x00, 0x09, 0x00, 0x00, 0x00
        /*0020*/ 	.byte	0x00, 0x00, 0x00, 0x00


//--------------------- .nv.info._Z9cudaColorPh   --------------------------
	.section	.nv.info._Z9cudaColorPh,"",@"SHT_CUDA_INFO"
	.sectionflags	@""
	.align	4


	//----- nvinfo : EIATTR_CUDA_API_VERSION
	.align		4
        /*0000*/ 	.byte	0x04, 0x37
        /*0002*/ 	.short	(.L_7 - .L_6)
.L_6:
        /*0004*/ 	.word	0x00000082


	//----- nvinfo : EIATTR_KPARAM_INFO
	.align		4
.L_7:
        /*0008*/ 	.byte	0x04, 0x17
        /*000a*/ 	.short	(.L_9 - .L_8)
.L_8:
        /*000c*/ 	.word	0x00000000
        /*0010*/ 	.short	0x0000
        /*0012*/ 	.short	0x0000
        /*0014*/ 	.byte	0x00, 0xf5, 0x21, 0x00


	//----- nvinfo : EIATTR_SPARSE_MMA_MASK
	.align		4
.L_9:
        /*0018*/ 	.byte	0x03, 0x50
        /*001a*/ 	.short	0x0000


	//----- nvinfo : EIATTR_MAXREG_COUNT
	.align		4
        /*001c*/ 	.byte	0x03, 0x1b
        /*001e*/ 	.short	0x00ff


	//----- nvinfo : EIATTR_MERCURY_ISA_VERSION
	.align		4
        /*0020*/ 	.byte	0x03, 0x5f
        /*0022*/ 	.short	0x0101


	//----- nvinfo : EIATTR_VRC_CTA_INIT_COUNT
	.align		4
        /*0024*/ 	.byte	0x02, 0x4a
	.zero		1
	.zero		1


	//----- nvinfo : EIATTR_EXIT_INSTR_OFFSETS
	.align		4
        /*0028*/ 	.byte	0x04, 0x1c
        /*002a*/ 	.short	(.L_11 - .L_10)


	//   ....[0]....
.L_10:
        /*002c*/ 	.word	0x00000050


	//   ....[1]....
        /*0030*/ 	.word	0x000000e0


	//   ....[2]....
        /*0034*/ 	.word	0x00000110


	//----- nvinfo : EIATTR_CBANK_PARAM_SIZE
	.align		4
.L_11:
        /*0038*/ 	.byte	0x03, 0x19
        /*003a*/ 	.short	0x0008


	//----- nvinfo : EIATTR_PARAM_CBANK
	.align		4
        /*003c*/ 	.byte	0x04, 0x0a
        /*003e*/ 	.short	(.L_13 - .L_12)
	.align		4
.L_12:
        /*0040*/ 	.word	index@(.nv.constant0._Z9cudaColorPh)
        /*0044*/ 	.short	0x0380
        /*0046*/ 	.short	0x0008


	//----- nvinfo : EIATTR_SW_WAR
	.align		4
.L_13:
        /*0048*/ 	.byte	0x04, 0x36
        /*004a*/ 	.short	(.L_15 - .L_14)
.L_14:
        /*004c*/ 	.word	0x00000008
.L_15:


//--------------------- .nv.callgraph             --------------------------
	.section	.nv.callgraph,"",@"SHT_CUDA_CALLGRAPH"
	.align	4
	.sectionentsize	8
	.align		4
        /*0000*/ 	.word	0x00000000
	.align		4
        /*0004*/ 	.word	0xffffffff
	.align		4
        /*0008*/ 	.word	0x00000000
	.align		4
        /*000c*/ 	.word	0xfffffffe
	.align		4
        /*0010*/ 	.word	0x00000000
	.align		4
        /*0014*/ 	.word	0xfffffffd
	.align		4
        /*0018*/ 	.word	0x00000000
	.align		4
        /*001c*/ 	.word	0xfffffffc


//--------------------- .text._Z9cudaColorPh      --------------------------
	.section	.text._Z9cudaColorPh,"ax",@progbits
	.align	128
        .global         _Z9cudaColorPh
        .type           _Z9cudaColorPh,@function
        .size           _Z9cudaColorPh,(.L_x_1 - _Z9cudaColorPh)
        .other          _Z9cudaColorPh,@"STO_CUDA_ENTRY STV_DEFAULT"
_Z9cudaColorPh:
.text._Z9cudaColorPh:
[----:B------:R-:W-:Y:S01]  /*0000*/  LDC R1, c[0x0][0x37c] ;  /* 0x0000df00ff017b82 */ /* 0x000fe20000000800 */
[----:B------:R-:W0:Y:S01]  /*0010*/  S2R R0, SR_TID.X ;  /* 0x0000000000007919 */ /* 0x000e220000002100 */
[----:B------:R-:W0:Y:S02]  /*0020*/  S2R R3, SR_TID.Y ;  /* 0x0000000000037919 */ /* 0x000e240000002200 */
[----:B0-----:R-:W-:-:S05]  /*0030*/  IMAD R2, R3, 0x180036, R0 ;  /* 0x0018003603027824 */ /* 0x001fca00078e0200 */
[----:B------:R-:W-:-:S13]  /*0040*/  ISETP.GE.U32.AND P0, PT, R2, 0x36, PT ;  /* 0x000000360200780c */ /* 0x000fda0003f06070 */
[----:B------:R-:W-:Y:S05]  /*0050*/  @!P0 EXIT ;  /* 0x000000000000894d */ /* 0x000fea0003800000 */
[----:B------:R-:W0:Y:S01]  /*0060*/  LDCU.64 UR6, c[0x0][0x380] ;  /* 0x00007000ff0677ac */ /* 0x000e220008000a00 */
[----:B------:R-:W-:Y:S01]  /*0070*/  LOP3.LUT R0, R0, 0x1, RZ, 0xc0, !PT ;  /* 0x0000000100007812 */ /* 0x000fe200078ec0ff */
[----:B------:R-:W1:Y:S03]  /*0080*/  LDCU.64 UR4, c[0x0][0x358] ;  /* 0x00006b00ff0477ac */ /* 0x000e660008000a00 */
[----:B------:R-:W-:Y:S01]  /*0090*/  ISETP.NE.U32.AND P0, PT, R0, 0x1, PT ;  /* 0x000000010000780c */ /* 0x000fe20003f05070 */
[----:B------:R-:W-:Y:S01]  /*00a0*/  IMAD.MOV.U32 R0, RZ, RZ, 0x1 ;  /* 0x00000001ff007424 */ /* 0x000fe200078e00ff */
[----:B0-----:R-:W-:-:S05]  /*00b0*/  IADD3 R2, P1, PT, R2, UR6, RZ ;  /* 0x0000000602027c10 */ /* 0x001fca000ff3e0ff */
[----:B------:R-:W-:-:S06]  /*00c0*/  IMAD.X R3, RZ, RZ, UR7, P1 ;  /* 0x00000007ff037e24 */ /* 0x000fcc00088e06ff */
[----:B-1----:R0:W-:Y:S01]  /*00d0*/  @P0 STG.E.U8 desc[UR4][R2.64], R0 ;  /* 0x0000000002000986 */ /* 0x0021e2000c101104 */
[----:B------:R-:W-:Y:S05]  /*00e0*/  @P0 EXIT ;  /* 0x000000000000094d */ /* 0x000fea0003800000 */
[----:B0-----:R-:W-:-:S05]  /*00f0*/  IMAD.MOV.U32 R0, RZ, RZ, 0xeb ;  /* 0x000000ebff007424 */ /* 0x001fca00078e00ff */
[----:B------:R-:W-:Y:S01]  /*0100*/  STG.E.U8 desc[UR4][R2.64], R0 ;  /* 0x0000000002007986 */ /* 0x000fe2000c101104 */
[----:B------:R-:W-:Y:S05]  /*0110*/  EXIT ;  /* 0x000000000000794d */ /* 0x000fea0003800000 */
.L_x_0:
[----:B------:R-:W-:-:S00]  /*0120*/  BRA `(.L_x_0) ;  /* 0xfffffffc00fc7947 */ /* 0x000fc0000383ffff */
[----:B------:R-:W-:-:S00]  /*0130*/  NOP ;  /* 0x0000000000007918 */ /* 0x000fc00000000000 */
        /* <DEDUP_REMOVED lines=12> */
.L_x_1:


//--------------------- .nv.shared.reserved.0     --------------------------
	.section	.nv.shared.reserved.0,"aw",@nobits
	.weak		__nv_reservedSMEM_offset_0_alias
	.size		__nv_reservedSMEM_offset_0_alias, 0, 64
	.other		__nv_reservedSMEM_offset_0_alias,@"STO_CUDA_RESERVED_SHARED STV_DEFAULT"
__nv_reservedSMEM_offset_0_alias:
	.zero		0
	.zero		64


//--------------------- .nv.constant0._Z9cudaColorPh --------------------------
	.section	.nv.constant0._Z9cudaColorPh,"a",@progbits
	.sectionflags	@""
	.align	4
.nv.constant0._Z9cudaColorPh:
	.zero		904


//--------------------- SYMBOLS --------------------------

	.type		.nv.reservedSmem.offset0,@object
	.size		.nv.reservedSmem.offset0,0x4
